//
// Generated by NVIDIA NVVM Compiler
//
// Compiler Build ID: CL-36424714
// Cuda compilation tools, release 13.0, V13.0.88
// Based on NVVM 20.0.0
//

.version 9.0
.target sm_100
.address_size 64

	// .globl	_Z17im2col_gpu_kernelI6__halfEviPT_iiiiiiiS2_iii

.visible .entry _Z17im2col_gpu_kernelI6__halfEviPT_iiiiiiiS2_iii(
	.param .u32 _Z17im2col_gpu_kernelI6__halfEviPT_iiiiiiiS2_iii_param_0,
	.param .u64 .ptr .align 1 _Z17im2col_gpu_kernelI6__halfEviPT_iiiiiiiS2_iii_param_1,
	.param .u32 _Z17im2col_gpu_kernelI6__halfEviPT_iiiiiiiS2_iii_param_2,
	.param .u32 _Z17im2col_gpu_kernelI6__halfEviPT_iiiiiiiS2_iii_param_3,
	.param .u32 _Z17im2col_gpu_kernelI6__halfEviPT_iiiiiiiS2_iii_param_4,
	.param .u32 _Z17im2col_gpu_kernelI6__halfEviPT_iiiiiiiS2_iii_param_5,
	.param .u32 _Z17im2col_gpu_kernelI6__halfEviPT_iiiiiiiS2_iii_param_6,
	.param .u32 _Z17im2col_gpu_kernelI6__halfEviPT_iiiiiiiS2_iii_param_7,
	.param .u32 _Z17im2col_gpu_kernelI6__halfEviPT_iiiiiiiS2_iii_param_8,
	.param .u64 .ptr .align 1 _Z17im2col_gpu_kernelI6__halfEviPT_iiiiiiiS2_iii_param_9,
	.param .u32 _Z17im2col_gpu_kernelI6__halfEviPT_iiiiiiiS2_iii_param_10,
	.param .u32 _Z17im2col_gpu_kernelI6__halfEviPT_iiiiiiiS2_iii_param_11,
	.param .u32 _Z17im2col_gpu_kernelI6__halfEviPT_iiiiiiiS2_iii_param_12
)
{
	.reg .pred 	%p<89>;
	.reg .b16 	%rs<76>;
	.reg .b32 	%r<124>;
	.reg .b64 	%rd<91>;

	ld.param.u32 	%r33, [_Z17im2col_gpu_kernelI6__halfEviPT_iiiiiiiS2_iii_param_0];
	ld.param.u64 	%rd28, [_Z17im2col_gpu_kernelI6__halfEviPT_iiiiiiiS2_iii_param_1];
	ld.param.u32 	%r34, [_Z17im2col_gpu_kernelI6__halfEviPT_iiiiiiiS2_iii_param_2];
	ld.param.u32 	%r35, [_Z17im2col_gpu_kernelI6__halfEviPT_iiiiiiiS2_iii_param_3];
	ld.param.u32 	%r36, [_Z17im2col_gpu_kernelI6__halfEviPT_iiiiiiiS2_iii_param_4];
	ld.param.u32 	%r39, [_Z17im2col_gpu_kernelI6__halfEviPT_iiiiiiiS2_iii_param_7];
	ld.param.u32 	%r40, [_Z17im2col_gpu_kernelI6__halfEviPT_iiiiiiiS2_iii_param_8];
	ld.param.u32 	%r43, [_Z17im2col_gpu_kernelI6__halfEviPT_iiiiiiiS2_iii_param_12];
	cvta.to.global.u64 	%rd1, %rd28;
	setp.lt.s32 	%p1, %r43, 1;
	@%p1 bra 	$L__BB0_5;
	mov.u32 	%r44, %ctaid.x;
	mov.u32 	%r1, %ntid.x;
	mov.u32 	%r45, %tid.x;
	mad.lo.s32 	%r2, %r44, %r1, %r45;
	setp.lt.s32 	%p2, %r36, 1;
	mul.lo.s32 	%r3, %r40, %r39;
	@%p2 bra 	$L__BB0_5;
	and.b32  	%r4, %r36, 7;
	add.s32 	%r5, %r4, -1;
	and.b32  	%r6, %r36, 3;
	and.b32  	%r7, %r36, 2147483640;
	and.b32  	%r8, %r36, 1;
	mov.u32 	%r47, %nctaid.x;
	mul.lo.s32 	%r9, %r1, %r47;
	mul.lo.s32 	%r48, %r36, %r36;
	mul.lo.s32 	%r10, %r48, %r39;
	mov.b32 	%r117, 0;
$L__BB0_3:
	setp.lt.s32 	%p3, %r2, %r33;
	@%p3 bra 	$L__BB0_6;
$L__BB0_4:
	add.s32 	%r117, %r117, 1;
	setp.eq.s32 	%p88, %r117, %r43;
	@%p88 bra 	$L__BB0_5;
	bra.uni 	$L__BB0_3;
$L__BB0_5:
	ret;
$L__BB0_6:
	ld.param.u32 	%r116, [_Z17im2col_gpu_kernelI6__halfEviPT_iiiiiiiS2_iii_param_11];
	ld.param.u32 	%r115, [_Z17im2col_gpu_kernelI6__halfEviPT_iiiiiiiS2_iii_param_10];
	mul.lo.s32 	%r13, %r117, %r116;
	mul.lo.s32 	%r14, %r117, %r115;
	mov.u32 	%r118, %r2;
$L__BB0_7:
	ld.param.u64 	%rd81, [_Z17im2col_gpu_kernelI6__halfEviPT_iiiiiiiS2_iii_param_9];
	ld.param.u32 	%r114, [_Z17im2col_gpu_kernelI6__halfEviPT_iiiiiiiS2_iii_param_6];
	ld.param.u32 	%r113, [_Z17im2col_gpu_kernelI6__halfEviPT_iiiiiiiS2_iii_param_5];
	div.s32 	%r50, %r118, %r40;
	mul.lo.s32 	%r51, %r50, %r40;
	sub.s32 	%r52, %r118, %r51;
	div.s32 	%r53, %r50, %r39;
	mul.lo.s32 	%r54, %r53, %r39;
	sub.s32 	%r55, %r50, %r54;
	mul.lo.s32 	%r56, %r55, %r114;
	sub.s32 	%r16, %r56, %r113;
	mul.lo.s32 	%r57, %r52, %r114;
	sub.s32 	%r17, %r57, %r113;
	mad.lo.s32 	%r58, %r10, %r53, %r55;
	add.s32 	%r59, %r52, %r13;
	mad.lo.s32 	%r60, %r58, %r40, %r59;
	cvta.to.global.u64 	%rd29, %rd81;
	mul.wide.s32 	%rd30, %r60, 2;
	add.s64 	%rd90, %rd29, %rd30;
	mad.lo.s32 	%r61, %r53, %r34, %r16;
	add.s32 	%r62, %r17, %r14;
	mad.lo.s32 	%r63, %r61, %r35, %r62;
	cvt.s64.s32 	%rd3, %r63;
	mov.b32 	%r119, 0;
$L__BB0_8:
	setp.lt.u32 	%p4, %r36, 8;
	add.s32 	%r19, %r119, %r16;
	mul.lo.s32 	%r20, %r119, %r35;
	mov.b32 	%r122, 0;
	@%p4 bra 	$L__BB0_35;
	mov.b32 	%r120, 0;
$L__BB0_10:
	.pragma "nounroll";
	setp.lt.s32 	%p5, %r19, %r34;
	add.s32 	%r22, %r120, %r17;
	or.b32  	%r66, %r19, %r22;
	setp.gt.s32 	%p6, %r66, -1;
	setp.lt.s32 	%p7, %r22, %r35;
	and.pred  	%p8, %p5, %p7;
	and.pred  	%p9, %p8, %p6;
	@%p9 bra 	$L__BB0_12;
	mov.b32 	%r67, 0;
	// begin inline asm
	cvt.rn.f16.s32 %rs61, %r67;
	// end inline asm
	bra.uni 	$L__BB0_13;
$L__BB0_12:
	add.s32 	%r68, %r120, %r20;
	cvt.s64.s32 	%rd32, %r68;
	add.s64 	%rd33, %rd32, %rd3;
	shl.b64 	%rd34, %rd33, 1;
	add.s64 	%rd35, %rd1, %rd34;
	ld.global.u16 	%rs61, [%rd35];
$L__BB0_13:
	add.s32 	%r69, %r22, 1;
	or.b32  	%r70, %r19, %r69;
	st.global.u16 	[%rd90], %rs61;
	setp.gt.s32 	%p11, %r70, -1;
	setp.lt.s32 	%p12, %r69, %r35;
	and.pred  	%p13, %p5, %p12;
	and.pred  	%p14, %p13, %p11;
	cvt.s64.s32 	%rd36, %r20;
	cvt.s64.s32 	%rd37, %r120;
	add.s64 	%rd38, %rd37, %rd36;
	add.s64 	%rd39, %rd38, %rd3;
	shl.b64 	%rd40, %rd39, 1;
	add.s64 	%rd6, %rd1, %rd40;
	@%p14 bra 	$L__BB0_15;
	mov.b32 	%r71, 0;
	// begin inline asm
	cvt.rn.f16.s32 %rs62, %r71;
	// end inline asm
	bra.uni 	$L__BB0_16;
$L__BB0_15:
	ld.global.u16 	%rs62, [%rd6+2];
$L__BB0_16:
	mul.wide.s32 	%rd41, %r3, 2;
	add.s64 	%rd7, %rd90, %rd41;
	add.s32 	%r72, %r22, 2;
	or.b32  	%r73, %r19, %r72;
	st.global.u16 	[%rd7], %rs62;
	setp.gt.s32 	%p16, %r73, -1;
	setp.lt.s32 	%p17, %r72, %r35;
	and.pred  	%p18, %p5, %p17;
	and.pred  	%p19, %p18, %p16;
	@%p19 bra 	$L__BB0_18;
	mov.b32 	%r74, 0;
	// begin inline asm
	cvt.rn.f16.s32 %rs63, %r74;
	// end inline asm
	bra.uni 	$L__BB0_19;
$L__BB0_18:
	ld.global.u16 	%rs63, [%rd6+4];
$L__BB0_19:
	mul.wide.s32 	%rd42, %r3, 2;
	add.s64 	%rd8, %rd7, %rd42;
	add.s32 	%r75, %r22, 3;
	or.b32  	%r76, %r19, %r75;
	st.global.u16 	[%rd8], %rs63;
	setp.gt.s32 	%p21, %r76, -1;
	setp.lt.s32 	%p22, %r75, %r35;
	and.pred  	%p23, %p5, %p22;
	and.pred  	%p24, %p23, %p21;
	@%p24 bra 	$L__BB0_21;
	mov.b32 	%r77, 0;
	// begin inline asm
	cvt.rn.f16.s32 %rs64, %r77;
	// end inline asm
	bra.uni 	$L__BB0_22;
$L__BB0_21:
	ld.global.u16 	%rs64, [%rd6+6];
$L__BB0_22:
	mul.wide.s32 	%rd43, %r3, 2;
	add.s64 	%rd9, %rd8, %rd43;
	add.s32 	%r78, %r22, 4;
	or.b32  	%r79, %r19, %r78;
	st.global.u16 	[%rd9], %rs64;
	setp.gt.s32 	%p26, %r79, -1;
	setp.lt.s32 	%p27, %r78, %r35;
	and.pred  	%p28, %p5, %p27;
	and.pred  	%p29, %p28, %p26;
	@%p29 bra 	$L__BB0_24;
	mov.b32 	%r80, 0;
	// begin inline asm
	cvt.rn.f16.s32 %rs65, %r80;
	// end inline asm
	bra.uni 	$L__BB0_25;
$L__BB0_24:
	ld.global.u16 	%rs65, [%rd6+8];
$L__BB0_25:
	mul.wide.s32 	%rd44, %r3, 2;
	add.s64 	%rd10, %rd9, %rd44;
	add.s32 	%r81, %r22, 5;
	or.b32  	%r82, %r19, %r81;
	st.global.u16 	[%rd10], %rs65;
	setp.gt.s32 	%p31, %r82, -1;
	setp.lt.s32 	%p32, %r81, %r35;
	and.pred  	%p33, %p5, %p32;
	and.pred  	%p34, %p33, %p31;
	@%p34 bra 	$L__BB0_27;
	mov.b32 	%r83, 0;
	// begin inline asm
	cvt.rn.f16.s32 %rs66, %r83;
	// end inline asm
	bra.uni 	$L__BB0_28;
$L__BB0_27:
	ld.global.u16 	%rs66, [%rd6+10];
$L__BB0_28:
	mul.wide.s32 	%rd45, %r3, 2;
	add.s64 	%rd11, %rd10, %rd45;
	add.s32 	%r84, %r22, 6;
	or.b32  	%r85, %r19, %r84;
	st.global.u16 	[%rd11], %rs66;
	setp.gt.s32 	%p36, %r85, -1;
	setp.lt.s32 	%p37, %r84, %r35;
	and.pred  	%p38, %p5, %p37;
	and.pred  	%p39, %p38, %p36;
	@%p39 bra 	$L__BB0_30;
	mov.b32 	%r86, 0;
	// begin inline asm
	cvt.rn.f16.s32 %rs67, %r86;
	// end inline asm
	bra.uni 	$L__BB0_31;
$L__BB0_30:
	ld.global.u16 	%rs67, [%rd6+12];
$L__BB0_31:
	mul.wide.s32 	%rd46, %r3, 2;
	add.s64 	%rd12, %rd11, %rd46;
	add.s32 	%r87, %r22, 7;
	or.b32  	%r88, %r19, %r87;
	st.global.u16 	[%rd12], %rs67;
	setp.gt.s32 	%p41, %r88, -1;
	setp.lt.s32 	%p42, %r87, %r35;
	and.pred  	%p43, %p5, %p42;
	and.pred  	%p44, %p43, %p41;
	@%p44 bra 	$L__BB0_33;
	mov.b32 	%r89, 0;
	// begin inline asm
	cvt.rn.f16.s32 %rs68, %r89;
	// end inline asm
	bra.uni 	$L__BB0_34;
$L__BB0_33:
	ld.global.u16 	%rs68, [%rd6+14];
$L__BB0_34:
	mul.wide.s32 	%rd47, %r3, 2;
	add.s64 	%rd48, %rd12, %rd47;
	st.global.u16 	[%rd48], %rs68;
	add.s64 	%rd90, %rd48, %rd47;
	add.s32 	%r120, %r120, 8;
	setp.ne.s32 	%p45, %r120, %r7;
	mov.u32 	%r122, %r7;
	@%p45 bra 	$L__BB0_10;
$L__BB0_35:
	setp.eq.s32 	%p46, %r4, 0;
	@%p46 bra 	$L__BB0_64;
	setp.lt.u32 	%p47, %r5, 3;
	@%p47 bra 	$L__BB0_50;
	setp.lt.s32 	%p48, %r19, %r34;
	add.s32 	%r25, %r122, %r17;
	or.b32  	%r91, %r19, %r25;
	setp.gt.s32 	%p49, %r91, -1;
	setp.lt.s32 	%p50, %r25, %r35;
	and.pred  	%p51, %p48, %p50;
	and.pred  	%p52, %p51, %p49;
	@%p52 bra 	$L__BB0_39;
	mov.b32 	%r92, 0;
	// begin inline asm
	cvt.rn.f16.s32 %rs69, %r92;
	// end inline asm
	bra.uni 	$L__BB0_40;
$L__BB0_39:
	add.s32 	%r93, %r122, %r20;
	cvt.s64.s32 	%rd50, %r93;
	add.s64 	%rd51, %rd50, %rd3;
	shl.b64 	%rd52, %rd51, 1;
	add.s64 	%rd53, %rd1, %rd52;
	ld.global.u16 	%rs69, [%rd53];
$L__BB0_40:
	add.s32 	%r94, %r25, 1;
	or.b32  	%r95, %r19, %r94;
	st.global.u16 	[%rd90], %rs69;
	setp.gt.s32 	%p54, %r95, -1;
	setp.lt.s32 	%p55, %r94, %r35;
	and.pred  	%p56, %p48, %p55;
	and.pred  	%p57, %p56, %p54;
	cvt.s64.s32 	%rd54, %r20;
	cvt.u64.u32 	%rd55, %r122;
	add.s64 	%rd56, %rd55, %rd54;
	add.s64 	%rd57, %rd56, %rd3;
	shl.b64 	%rd58, %rd57, 1;
	add.s64 	%rd16, %rd1, %rd58;
	@%p57 bra 	$L__BB0_42;
	mov.b32 	%r96, 0;
	// begin inline asm
	cvt.rn.f16.s32 %rs70, %r96;
	// end inline asm
	bra.uni 	$L__BB0_43;
$L__BB0_42:
	ld.global.u16 	%rs70, [%rd16+2];
$L__BB0_43:
	mul.wide.s32 	%rd59, %r3, 2;
	add.s64 	%rd17, %rd90, %rd59;
	add.s32 	%r97, %r25, 2;
	or.b32  	%r98, %r19, %r97;
	st.global.u16 	[%rd17], %rs70;
	setp.gt.s32 	%p59, %r98, -1;
	setp.lt.s32 	%p60, %r97, %r35;
	and.pred  	%p61, %p48, %p60;
	and.pred  	%p62, %p61, %p59;
	@%p62 bra 	$L__BB0_45;
	mov.b32 	%r99, 0;
	// begin inline asm
	cvt.rn.f16.s32 %rs71, %r99;
	// end inline asm
	bra.uni 	$L__BB0_46;
$L__BB0_45:
	ld.global.u16 	%rs71, [%rd16+4];
$L__BB0_46:
	mul.wide.s32 	%rd60, %r3, 2;
	add.s64 	%rd18, %rd17, %rd60;
	add.s32 	%r100, %r25, 3;
	or.b32  	%r101, %r19, %r100;
	st.global.u16 	[%rd18], %rs71;
	setp.gt.s32 	%p64, %r101, -1;
	setp.lt.s32 	%p65, %r100, %r35;
	and.pred  	%p66, %p48, %p65;
	and.pred  	%p67, %p66, %p64;
	@%p67 bra 	$L__BB0_48;
	mov.b32 	%r102, 0;
	// begin inline asm
	cvt.rn.f16.s32 %rs72, %r102;
	// end inline asm
	bra.uni 	$L__BB0_49;
$L__BB0_48:
	ld.global.u16 	%rs72, [%rd16+6];
$L__BB0_49:
	mul.wide.s32 	%rd61, %r3, 2;
	add.s64 	%rd62, %rd18, %rd61;
	st.global.u16 	[%rd62], %rs72;
	add.s64 	%rd90, %rd62, %rd61;
	add.s32 	%r122, %r122, 4;
$L__BB0_50:
	setp.eq.s32 	%p68, %r6, 0;
	@%p68 bra 	$L__BB0_64;
	setp.eq.s32 	%p69, %r6, 1;
	@%p69 bra 	$L__BB0_59;
	setp.lt.s32 	%p70, %r19, %r34;
	add.s32 	%r28, %r122, %r17;
	or.b32  	%r103, %r19, %r28;
	setp.gt.s32 	%p71, %r103, -1;
	setp.lt.s32 	%p72, %r28, %r35;
	and.pred  	%p73, %p70, %p72;
	and.pred  	%p74, %p73, %p71;
	@%p74 bra 	$L__BB0_54;
	mov.b32 	%r104, 0;
	// begin inline asm
	cvt.rn.f16.s32 %rs73, %r104;
	// end inline asm
	bra.uni 	$L__BB0_55;
$L__BB0_54:
	add.s32 	%r105, %r122, %r20;
	cvt.s64.s32 	%rd64, %r105;
	add.s64 	%rd65, %rd64, %rd3;
	shl.b64 	%rd66, %rd65, 1;
	add.s64 	%rd67, %rd1, %rd66;
	ld.global.u16 	%rs73, [%rd67];
$L__BB0_55:
	add.s32 	%r106, %r28, 1;
	or.b32  	%r107, %r19, %r106;
	st.global.u16 	[%rd90], %rs73;
	setp.gt.s32 	%p76, %r107, -1;
	setp.lt.s32 	%p77, %r106, %r35;
	and.pred  	%p78, %p70, %p77;
	and.pred  	%p79, %p78, %p76;
	@%p79 bra 	$L__BB0_57;
	mov.b32 	%r108, 0;
	// begin inline asm
	cvt.rn.f16.s32 %rs74, %r108;
	// end inline asm
	bra.uni 	$L__BB0_58;
$L__BB0_57:
	cvt.s64.s32 	%rd68, %r20;
	cvt.s64.s32 	%rd69, %r122;
	add.s64 	%rd70, %rd69, %rd68;
	add.s64 	%rd71, %rd70, %rd3;
	shl.b64 	%rd72, %rd71, 1;
	add.s64 	%rd73, %rd1, %rd72;
	ld.global.u16 	%rs74, [%rd73+2];
$L__BB0_58:
	mul.wide.s32 	%rd74, %r3, 2;
	add.s64 	%rd75, %rd90, %rd74;
	st.global.u16 	[%rd75], %rs74;
	add.s64 	%rd90, %rd75, %rd74;
	add.s32 	%r122, %r122, 2;
$L__BB0_59:
	setp.eq.s32 	%p80, %r8, 0;
	@%p80 bra 	$L__BB0_64;
	setp.lt.s32 	%p81, %r19, %r34;
	add.s32 	%r109, %r122, %r17;
	or.b32  	%r110, %r19, %r109;
	setp.gt.s32 	%p82, %r110, -1;
	setp.lt.s32 	%p83, %r109, %r35;
	and.pred  	%p84, %p81, %p83;
	and.pred  	%p85, %p84, %p82;
	@%p85 bra 	$L__BB0_62;
	mov.b32 	%r111, 0;
	// begin inline asm
	cvt.rn.f16.s32 %rs75, %r111;
	// end inline asm
	bra.uni 	$L__BB0_63;
$L__BB0_62:
	add.s32 	%r112, %r122, %r20;
	cvt.s64.s32 	%rd76, %r112;
	add.s64 	%rd77, %rd76, %rd3;
	shl.b64 	%rd78, %rd77, 1;
	add.s64 	%rd79, %rd1, %rd78;
	ld.global.u16 	%rs75, [%rd79];
$L__BB0_63:
	st.global.u16 	[%rd90], %rs75;
	mul.wide.s32 	%rd80, %r3, 2;
	add.s64 	%rd90, %rd90, %rd80;
$L__BB0_64:
	add.s32 	%r119, %r119, 1;
	setp.ne.s32 	%p86, %r119, %r36;
	@%p86 bra 	$L__BB0_8;
	add.s32 	%r118, %r118, %r9;
	setp.lt.s32 	%p87, %r118, %r33;
	@%p87 bra 	$L__BB0_7;
	bra.uni 	$L__BB0_4;

}


// ===== COMPILED SASS (sm_100) =====

	.target	sm_100

	.elftype	@"ET_EXEC"


//--------------------- .note.nv.tkinfo           --------------------------
	.section	.note.nv.tkinfo,"",@"SHT_NOTE"
	.sectionflags	@"SHF_NOTE_NV_TKINFO"
	.tkinfo
        /*0018*/ 	.word	0x00000002
        /*0030*/ 	.string	""
        /*0030*/ 	.string	"ptxas"
        /*0030*/ 	.string	"Cuda compilation tools, release 13.0, V13.0.88"
        /*0030*/ 	.string	"Build cuda_13.0.r13.0/compiler.36424714_0"
        /*0030*/ 	.string	"-arch sm_100 -m 64 "



//--------------------- .note.nv.cuinfo           --------------------------
	.section	.note.nv.cuinfo,"",@"SHT_NOTE"
	.sectionflags	@"SHF_NOTE_NV_CUINFO"
        /*0018*/ 	.short	0x0002
        /*001a*/ 	.short	0x0064
        /*001c*/ 	.short	0x0082
	.zero		2


//--------------------- .nv.info                  --------------------------
	.section	.nv.info,"",@"SHT_CUDA_INFO"
	.align	4


	//----- nvinfo : EIATTR_REGCOUNT
	.align		4
        /*0000*/ 	.byte	0x04, 0x2f
        /*0002*/ 	.short	(.L_1 - .L_0)
	.align		4
.L_0:
        /*0004*/ 	.word	index@(_Z17im2col_gpu_kernelI6__halfEviPT_iiiiiiiS2_iii)
        /*0008*/ 	.word	0x00000020


	//----- nvinfo : EIATTR_FRAME_SIZE
	.align		4
.L_1:
        /*000c*/ 	.byte	0x04, 0x11
        /*000e*/ 	.short	(.L_3 - .L_2)
	.align		4
.L_2:
        /*0010*/ 	.word	index@(_Z17im2col_gpu_kernelI6__halfEviPT_iiiiiiiS2_iii)
        /*0014*/ 	.word	0x00000000


	//----- nvinfo : EIATTR_MIN_STACK_SIZE
	.align		4
.L_3:
        /*0018*/ 	.byte	0x04, 0x12
        /*001a*/ 	.short	(.L_5 - .L_4)
	.align		4
.L_4:
        /*001c*/ 	.word	index@(_Z17im2col_gpu_kernelI6__halfEviPT_iiiiiiiS2_iii)
        /*0020*/ 	.word	0x00000000
.L_5:


//--------------------- .nv.compat                --------------------------
	.section	.nv.compat,"",@"SHT_CUDA_COMPAT_INFO"
	.align	4
        /*0000*/ 	.byte	0x02, 0x09, 0x00, 0x00, 0x02, 0x02, 0x01, 0x00, 0x02, 0x05, 0x05, 0x00, 0x03, 0x07, 0x01, 0x01
        /*0010*/ 	.byte	0x02, 0x03, 0x00, 0x00, 0x02, 0x06, 0x01, 0x00, 0x04, 0x0b, 0x08, 0x00, 0x09, 0x00, 0x00, 0x00
        /*0020*/ 	.byte	0x00, 0x00, 0x00, 0x00


//--------------------- .nv.info._Z17im2col_gpu_kernelI6__halfEviPT_iiiiiiiS2_iii --------------------------
	.section	.nv.info._Z17im2col_gpu_kernelI6__halfEviPT_iiiiiiiS2_iii,"",@"SHT_CUDA_INFO"
	.sectionflags	@""
	.align	4


	//----- nvinfo : EIATTR_CUDA_API_VERSION
	.align		4
        /*0000*/ 	.byte	0x04, 0x37
        /*0002*/ 	.short	(.L_7 - .L_6)
.L_6:
        /*0004*/ 	.word	0x00000082


	//----- nvinfo : EIATTR_KPARAM_INFO
	.align		4
.L_7:
        /*0008*/ 	.byte	0x04, 0x17
        /*000a*/ 	.short	(.L_9 - .L_8)
.L_8:
        /*000c*/ 	.word	0x00000000
        /*0010*/ 	.short	0x000c
        /*0012*/ 	.short	0x0040
        /*0014*/ 	.byte	0x00, 0xf0, 0x11, 0x00


	//----- nvinfo : EIATTR_KPARAM_INFO
	.align		4
.L_9:
        /*0018*/ 	.byte	0x04, 0x17
        /*001a*/ 	.short	(.L_11 - .L_10)
.L_10:
        /*001c*/ 	.word	0x00000000
        /*0020*/ 	.short	0x000b
        /*0022*/ 	.short	0x003c
        /*0024*/ 	.byte	0x00, 0xf0, 0x11, 0x00


	//----- nvinfo : EIATTR_KPARAM_INFO
	.align		4
.L_11:
        /*0028*/ 	.byte	0x04, 0x17
        /*002a*/ 	.short	(.L_13 - .L_12)
.L_12:
        /*002c*/ 	.word	0x00000000
        /*0030*/ 	.short	0x000a
        /*0032*/ 	.short	0x0038
        /*0034*/ 	.byte	0x00, 0xf0, 0x11, 0x00


	//----- nvinfo : EIATTR_KPARAM_INFO
	.align		4
.L_13:
        /*0038*/ 	.byte	0x04, 0x17
        /*003a*/ 	.short	(.L_15 - .L_14)
.L_14:
        /*003c*/ 	.word	0x00000000
        /*0040*/ 	.short	0x0009
        /*0042*/ 	.short	0x0030
        /*0044*/ 	.byte	0x00, 0xf5, 0x21, 0x00


	//----- nvinfo : EIATTR_KPARAM_INFO
	.align		4
.L_15:
        /*0048*/ 	.byte	0x04, 0x17
        /*004a*/ 	.short	(.L_17 - .L_16)
.L_16:
        /*004c*/ 	.word	0x00000000
        /*0050*/ 	.short	0x0008
        /*0052*/ 	.short	0x0028
        /*0054*/ 	.byte	0x00, 0xf0, 0x11, 0x00


	//----- nvinfo : EIATTR_KPARAM_INFO
	.align		4
.L_17:
        /*0058*/ 	.byte	0x04, 0x17
        /*005a*/ 	.short	(.L_19 - .L_18)
.L_18:
        /*005c*/ 	.word	0x00000000
        /*0060*/ 	.short	0x0007
        /*0062*/ 	.short	0x0024
        /*0064*/ 	.byte	0x00, 0xf0, 0x11, 0x00


	//----- nvinfo : EIATTR_KPARAM_INFO
	.align		4
.L_19:
        /*0068*/ 	.byte	0x04, 0x17
        /*006a*/ 	.short	(.L_21 - .L_20)
.L_20:
        /*006c*/ 	.word	0x00000000
        /*0070*/ 	.short	0x0006
        /*0072*/ 	.short	0x0020
        /*0074*/ 	.byte	0x00, 0xf0, 0x11, 0x00


	//----- nvinfo : EIATTR_KPARAM_INFO
	.align		4
.L_21:
        /*0078*/ 	.byte	0x04, 0x17
        /*007a*/ 	.short	(.L_23 - .L_22)
.L_22:
        /*007c*/ 	.word	0x00000000
        /*0080*/ 	.short	0x0005
        /*0082*/ 	.short	0x001c
        /*0084*/ 	.byte	0x00, 0xf0, 0x11, 0x00


	//----- nvinfo : EIATTR_KPARAM_INFO
	.align		4
.L_23:
        /*0088*/ 	.byte	0x04, 0x17
        /*008a*/ 	.short	(.L_25 - .L_24)
.L_24:
        /*008c*/ 	.word	0x00000000
        /*0090*/ 	.short	0x0004
        /*0092*/ 	.short	0x0018
        /*0094*/ 	.byte	0x00, 0xf0, 0x11, 0x00


	//----- nvinfo : EIATTR_KPARAM_INFO
	.align		4
.L_25:
        /*0098*/ 	.byte	0x04, 0x17
        /*009a*/ 	.short	(.L_27 - .L_26)
.L_26:
        /*009c*/ 	.word	0x00000000
        /*00a0*/ 	.short	0x0003
        /*00a2*/ 	.short	0x0014
        /*00a4*/ 	.byte	0x00, 0xf0, 0x11, 0x00


	//----- nvinfo : EIATTR_KPARAM_INFO
	.align		4
.L_27:
        /*00a8*/ 	.byte	0x04, 0x17
        /*00aa*/ 	.short	(.L_29 - .L_28)
.L_28:
        /*00ac*/ 	.word	0x00000000
        /*00b0*/ 	.short	0x0002
        /*00b2*/ 	.short	0x0010
        /*00b4*/ 	.byte	0x00, 0xf0, 0x11, 0x00


	//----- nvinfo : EIATTR_KPARAM_INFO
	.align		4
.L_29:
        /*00b8*/ 	.byte	0x04, 0x17
        /*00ba*/ 	.short	(.L_31 - .L_30)
.L_30:
        /*00bc*/ 	.word	0x00000000
        /*00c0*/ 	.short	0x0001
        /*00c2*/ 	.short	0x0008
        /*00c4*/ 	.byte	0x00, 0xf5, 0x21, 0x00


	//----- nvinfo : EIATTR_KPARAM_INFO
	.align		4
.L_31:
        /*00c8*/ 	.byte	0x04, 0x17
        /*00ca*/ 	.short	(.L_33 - .L_32)
.L_32:
        /*00cc*/ 	.word	0x00000000
        /*00d0*/ 	.short	0x0000
        /*00d2*/ 	.short	0x0000
        /*00d4*/ 	.byte	0x00, 0xf0, 0x11, 0x00


	//----- nvinfo : EIATTR_SPARSE_MMA_MASK
	.align		4
.L_33:
        /*00d8*/ 	.byte	0x03, 0x50
        /*00da*/ 	.short	0x0000


	//----- nvinfo : EIATTR_MAXREG_COUNT
	.align		4
        /*00dc*/ 	.byte	0x03, 0x1b
        /*00de*/ 	.short	0x00ff


	//----- nvinfo : EIATTR_MERCURY_ISA_VERSION
	.align		4
        /*00e0*/ 	.byte	0x03, 0x5f
        /*00e2*/ 	.short	0x0101


	//----- nvinfo : EIATTR_VRC_CTA_INIT_COUNT
	.align		4
        /*00e4*/ 	.byte	0x02, 0x4a
	.zero		1
	.zero		1


	//----- nvinfo : EIATTR_EXIT_INSTR_OFFSETS
	.align		4
        /*00e8*/ 	.byte	0x04, 0x1c
        /*00ea*/ 	.short	(.L_35 - .L_34)


	//   ....[0]....
.L_34:
        /*00ec*/ 	.word	0x00000030


	//   ....[1]....
        /*00f0*/ 	.word	0x00000090


	//   ....[2]....
        /*00f4*/ 	.word	0x00001430


	//----- nvinfo : EIATTR_CRS_STACK_SIZE
	.align		4
.L_35:
        /*00f8*/ 	.byte	0x04, 0x1e
        /*00fa*/ 	.short	(.L_37 - .L_36)
.L_36:
        /*00fc*/ 	.word	0x00000000


	//----- nvinfo : EIATTR_CBANK_PARAM_SIZE
	.align		4
.L_37:
        /*0100*/ 	.byte	0x03, 0x19
        /*0102*/ 	.short	0x0044


	//----- nvinfo : EIATTR_PARAM_CBANK
	.align		4
        /*0104*/ 	.byte	0x04, 0x0a
        /*0106*/ 	.short	(.L_39 - .L_38)
	.align		4
.L_38:
        /*0108*/ 	.word	index@(.nv.constant0._Z17im2col_gpu_kernelI6__halfEviPT_iiiiiiiS2_iii)
        /*010c*/ 	.short	0x0380
        /*010e*/ 	.short	0x0044


	//----- nvinfo : EIATTR_SW_WAR
	.align		4
.L_39:
        /*0110*/ 	.byte	0x04, 0x36
        /*0112*/ 	.short	(.L_41 - .L_40)
.L_40:
        /*0114*/ 	.word	0x00000008
.L_41:


//--------------------- .nv.callgraph             --------------------------
	.section	.nv.callgraph,"",@"SHT_CUDA_CALLGRAPH"
	.align	4
	.sectionentsize	8
	.align		4
        /*0000*/ 	.word	0x00000000
	.align		4
        /*0004*/ 	.word	0xffffffff
	.align		4
        /*0008*/ 	.word	0x00000000
	.align		4
        /*000c*/ 	.word	0xfffffffe
	.align		4
        /*0010*/ 	.word	0x00000000
	.align		4
        /*0014*/ 	.word	0xfffffffd
	.align		4
        /*0018*/ 	.word	0x00000000
	.align		4
        /*001c*/ 	.word	0xfffffffc


//--------------------- .text._Z17im2col_gpu_kernelI6__halfEviPT_iiiiiiiS2_iii --------------------------
	.section	.text._Z17im2col_gpu_kernelI6__halfEviPT_iiiiiiiS2_iii,"ax",@progbits
	.align	128
        .global         _Z17im2col_gpu_kernelI6__halfEviPT_iiiiiiiS2_iii
        .type           _Z17im2col_gpu_kernelI6__halfEviPT_iiiiiiiS2_iii,@function
        .size           _Z17im2col_gpu_kernelI6__halfEviPT_iiiiiiiS2_iii,(.L_x_17 - _Z17im2col_gpu_kernelI6__halfEviPT_iiiiiiiS2_iii)
        .other          _Z17im2col_gpu_kernelI6__halfEviPT_iiiiiiiS2_iii,@"STO_CUDA_ENTRY STV_DEFAULT"
_Z17im2col_gpu_kernelI6__halfEviPT_iiiiiiiS2_iii:
.text._Z17im2col_gpu_kernelI6__halfEviPT_iiiiiiiS2_iii:
[----:B------:R-:W-:Y:S08]  /*0000*/  LDC R1, c[0x0][0x37c] ;  /* 0x0000df00ff017b82 */ /* 0x000ff00000000800 */
[----:B------:R-:W0:Y:S02]  /*0010*/  LDC R0, c[0x0][0x3c0] ;  /* 0x0000f000ff007b82 */ /* 0x000e240000000800 */
[----:B0-----:R-:W-:-:S13]  /*0020*/  ISETP.GE.AND P0, PT, R0, 0x1, PT ;  /* 0x000000010000780c */ /* 0x001fda0003f06270 */
[----:B------:R-:W-:Y:S05]  /*0030*/  @!P0 EXIT ;  /* 0x000000000000894d */ /* 0x000fea0003800000 */
[----:B------:R-:W0:Y:S01]  /*0040*/  LDC R5, c[0x0][0x398] ;  /* 0x0000e600ff057b82 */ /* 0x000e220000000800 */
[----:B------:R-:W1:Y:S07]  /*0050*/  S2R R3, SR_TID.X ;  /* 0x0000000000037919 */ /* 0x000e6e0000002100 */
[----:B------:R-:W2:Y:S08]  /*0060*/  LDC R4, c[0x0][0x360] ;  /* 0x0000d800ff047b82 */ /* 0x000eb00000000800 */
[----:B------:R-:W3:Y:S01]  /*0070*/  S2UR UR4, SR_CTAID.X ;  /* 0x00000000000479c3 */ /* 0x000ee20000002500 */
[----:B0-----:R-:W-:-:S13]  /*0080*/  ISETP.GE.AND P0, PT, R5, 0x1, PT ;  /* 0x000000010500780c */ /* 0x001fda0003f06270 */
[----:B-123--:R-:W-:Y:S05]  /*0090*/  @!P0 EXIT ;  /* 0x000000000000894d */ /* 0x00efea0003800000 */
[----:B------:R-:W0:Y:S01]  /*00a0*/  LDC R6, c[0x0][0x3a8] ;  /* 0x0000ea00ff067b82 */ /* 0x000e220000000800 */
[----:B------:R-:W1:Y:S01]  /*00b0*/  LDCU UR5, c[0x0][0x370] ;  /* 0x00006e00ff0577ac */ /* 0x000e620008000800 */
[C---:B------:R-:W-:Y:S02]  /*00c0*/  LOP3.LUT R0, R5.reuse, 0x7, RZ, 0xc0, !PT ;  /* 0x0000000705007812 */ /* 0x040fe400078ec0ff */
[C---:B------:R-:W-:Y:S01]  /*00d0*/  LOP3.LUT R2, R5.reuse, 0x3, RZ, 0xc0, !PT ;  /* 0x0000000305027812 */ /* 0x040fe200078ec0ff */
[----:B------:R-:W0:Y:S02]  /*00e0*/  LDCU UR8, c[0x0][0x3a4] ;  /* 0x00007480ff0877ac */ /* 0x000e240008000800 */
[----:B------:R-:W-:Y:S01]  /*00f0*/  VIADD R0, R0, 0xffffffff ;  /* 0xffffffff00007836 */ /* 0x000fe20000000000 */
[----:B------:R-:W2:Y:S04]  /*0100*/  LDCU.64 UR6, c[0x0][0x358] ;  /* 0x00006b00ff0677ac */ /* 0x000ea80008000a00 */
[----:B------:R-:W-:Y:S01]  /*0110*/  ISETP.GE.U32.AND P2, PT, R0, 0x3, PT ;  /* 0x000000030000780c */ /* 0x000fe20003f46070 */
[C---:B------:R-:W-:Y:S01]  /*0120*/  IMAD R0, R4.reuse, UR4, R3 ;  /* 0x0000000404007c24 */ /* 0x040fe2000f8e0203 */
[----:B------:R-:W-:Y:S01]  /*0130*/  LOP3.LUT R3, R5, 0x7ffffff8, RZ, 0xc0, !PT ;  /* 0x7ffffff805037812 */ /* 0x000fe200078ec0ff */
[----:B------:R-:W-:Y:S01]  /*0140*/  UMOV UR4, URZ ;  /* 0x000000ff00047c82 */ /* 0x000fe20008000000 */
[----:B-1----:R-:W-:-:S02]  /*0150*/  IMAD R4, R4, UR5, RZ ;  /* 0x0000000504047c24 */ /* 0x002fc4000f8e02ff */
[----:B0-2---:R-:W-:-:S07]  /*0160*/  IMAD R5, R6, UR8, RZ ;  /* 0x0000000806057c24 */ /* 0x005fce000f8e02ff */
.L_x_15:
[----:B0-----:R-:W0:Y:S01]  /*0170*/  LDCU UR5, c[0x0][0x380] ;  /* 0x00007000ff0577ac */ /* 0x001e220008000800 */
[----:B------:R-:W-:Y:S01]  /*0180*/  BSSY.RECONVERGENT B0, `(.L_x_0) ;  /* 0x0000127000007945 */ /* 0x000fe20003800200 */
[----:B-1----:R-:W1:Y:S01]  /*0190*/  LDCU UR12, c[0x0][0x394] ;  /* 0x00007280ff0c77ac */ /* 0x002e620008000800 */
[----:B--2---:R-:W2:Y:S01]  /*01a0*/  LDCU.64 UR10, c[0x0][0x388] ;  /* 0x00007100ff0a77ac */ /* 0x004ea20008000a00 */
[----:B0-----:R-:W-:-:S13]  /*01b0*/  ISETP.GE.AND P0, PT, R0, UR5, PT ;  /* 0x0000000500007c0c */ /* 0x001fda000bf06270 */
[----:B-123--:R-:W-:Y:S05]  /*01c0*/  @P0 BRA `(.L_x_1) ;  /* 0x0000001000880947 */ /* 0x00efea0003800000 */
[----:B------:R-:W-:-:S07]  /*01d0*/  IMAD.MOV.U32 R7, RZ, RZ, R0 ;  /* 0x000000ffff077224 */ /* 0x000fce00078e0000 */
.L_x_14:
[----:B0-----:R-:W0:Y:S01]  /*01e0*/  LDC R10, c[0x0][0x3a8] ;  /* 0x0000ea00ff0a7b82 */ /* 0x001e220000000800 */
[----:B------:R-:W-:Y:S01]  /*01f0*/  IABS R11, R7 ;  /* 0x00000007000b7213 */ /* 0x000fe20000000000 */
[----:B-1----:R-:W1:Y:S01]  /*0200*/  LDCU UR13, c[0x0][0x3a4] ;  /* 0x00007480ff0d77ac */ /* 0x002e620008000800 */
[----:B--2---:R-:W2:Y:S05]  /*0210*/  LDCU UR5, c[0x0][0x3a0] ;  /* 0x00007400ff0577ac */ /* 0x004eaa0008000800 */
[----:B---3--:R-:W3:Y:S01]  /*0220*/  LDC R8, c[0x0][0x3a4] ;  /* 0x0000e900ff087b82 */ /* 0x008ee20000000800 */
[----:B------:R-:W4:Y:S07]  /*0230*/  LDCU.64 UR8, c[0x0][0x390] ;  /* 0x00007200ff0877ac */ /* 0x000f2e0008000a00 */
[----:B------:R-:W2:Y:S01]  /*0240*/  LDC R19, c[0x0][0x39c] ;  /* 0x0000e700ff137b82 */ /* 0x000ea20000000800 */
[----:B0-----:R-:W-:-:S04]  /*0250*/  IABS R16, R10 ;  /* 0x0000000a00107213 */ /* 0x001fc80000000000 */
[----:B------:R-:W0:Y:S08]  /*0260*/  I2F.RP R6, R16 ;  /* 0x0000001000067306 */ /* 0x000e300000209400 */
[----:B0-----:R-:W0:Y:S02]  /*0270*/  MUFU.RCP R6, R6 ;  /* 0x0000000600067308 */ /* 0x001e240000001000 */
[----:B0-----:R-:W-:Y:S01]  /*0280*/  VIADD R12, R6, 0xffffffe ;  /* 0x0ffffffe060c7836 */ /* 0x001fe20000000000 */
[----:B---3--:R-:W-:-:S05]  /*0290*/  IABS R6, R8 ;  /* 0x0000000800067213 */ /* 0x008fca0000000000 */
[----:B------:R0:W3:Y:S08]  /*02a0*/  F2I.FTZ.U32.TRUNC.NTZ R13, R12 ;  /* 0x0000000c000d7305 */ /* 0x0000f0000021f000 */
[----:B------:R-:W5:Y:S01]  /*02b0*/  I2F.RP R14, R6 ;  /* 0x00000006000e7306 */ /* 0x000f620000209400 */
[----:B0-----:R-:W-:Y:S02]  /*02c0*/  IMAD.MOV.U32 R12, RZ, RZ, RZ ;  /* 0x000000ffff0c7224 */ /* 0x001fe400078e00ff */
[----:B---3--:R-:W-:-:S04]  /*02d0*/  IMAD.MOV R9, RZ, RZ, -R13 ;  /* 0x000000ffff097224 */ /* 0x008fc800078e0a0d */
[----:B------:R-:W-:-:S04]  /*02e0*/  IMAD R9, R9, R16, RZ ;  /* 0x0000001009097224 */ /* 0x000fc800078e02ff */
[----:B------:R-:W-:Y:S01]  /*02f0*/  IMAD.HI.U32 R13, R13, R9, R12 ;  /* 0x000000090d0d7227 */ /* 0x000fe200078e000c */
[----:B-----5:R-:W0:Y:S05]  /*0300*/  MUFU.RCP R14, R14 ;  /* 0x0000000e000e7308 */ /* 0x020e2a0000001000 */
[----:B------:R-:W-:-:S04]  /*0310*/  IMAD.HI.U32 R9, R13, R11, RZ ;  /* 0x0000000b0d097227 */ /* 0x000fc800078e00ff */
[----:B------:R-:W-:-:S04]  /*0320*/  IMAD.MOV R12, RZ, RZ, -R9 ;  /* 0x000000ffff0c7224 */ /* 0x000fc800078e0a09 */
[----:B------:R-:W-:Y:S02]  /*0330*/  IMAD R11, R16, R12, R11 ;  /* 0x0000000c100b7224 */ /* 0x000fe400078e020b */
[----:B0-----:R-:W-:-:S03]  /*0340*/  VIADD R12, R14, 0xffffffe ;  /* 0x0ffffffe0e0c7836 */ /* 0x001fc60000000000 */
[----:B------:R-:W-:Y:S01]  /*0350*/  ISETP.GT.U32.AND P1, PT, R16, R11, PT ;  /* 0x0000000b1000720c */ /* 0x000fe20003f24070 */
[----:B------:R0:W3:Y:S02]  /*0360*/  F2I.FTZ.U32.TRUNC.NTZ R13, R12 ;  /* 0x0000000c000d7305 */ /* 0x0000e4000021f000 */
[----:B0-----:R-:W-:-:S10]  /*0370*/  IMAD.MOV.U32 R12, RZ, RZ, RZ ;  /* 0x000000ffff0c7224 */ /* 0x001fd400078e00ff */
[----:B------:R-:W-:Y:S02]  /*0380*/  @!P1 IMAD.IADD R11, R11, 0x1, -R16 ;  /* 0x000000010b0b9824 */ /* 0x000fe400078e0a10 */
[----:B------:R-:W-:Y:S01]  /*0390*/  @!P1 VIADD R9, R9, 0x1 ;  /* 0x0000000109099836 */ /* 0x000fe20000000000 */
[----:B------:R-:W-:Y:S02]  /*03a0*/  ISETP.NE.AND P1, PT, R10, RZ, PT ;  /* 0x000000ff0a00720c */ /* 0x000fe40003f25270 */
[----:B------:R-:W-:Y:S02]  /*03b0*/  ISETP.GE.U32.AND P0, PT, R11, R16, PT ;  /* 0x000000100b00720c */ /* 0x000fe40003f06070 */
[----:B------:R-:W-:Y:S01]  /*03c0*/  LOP3.LUT R11, R7, R10, RZ, 0x3c, !PT ;  /* 0x0000000a070b7212 */ /* 0x000fe200078e3cff */
[----:B------:R-:W0:Y:S03]  /*03d0*/  LDC.64 R16, c[0x0][0x3b0] ;  /* 0x0000ec00ff107b82 */ /* 0x000e260000000a00 */
[----:B------:R-:W-:Y:S01]  /*03e0*/  ISETP.GE.AND P3, PT, R11, RZ, PT ;  /* 0x000000ff0b00720c */ /* 0x000fe20003f66270 */
[----:B---3--:R-:W-:-:S04]  /*03f0*/  IMAD.MOV R11, RZ, RZ, -R13 ;  /* 0x000000ffff0b7224 */ /* 0x008fc800078e0a0d */
[----:B------:R-:W-:Y:S02]  /*0400*/  IMAD R11, R11, R6, RZ ;  /* 0x000000060b0b7224 */ /* 0x000fe400078e02ff */
[----:B------:R-:W-:Y:S02]  /*0410*/  @P0 VIADD R9, R9, 0x1 ;  /* 0x0000000109090836 */ /* 0x000fe40000000000 */
[----:B------:R-:W-:-:S04]  /*0420*/  IMAD.HI.U32 R12, R13, R11, R12 ;  /* 0x0000000b0d0c7227 */ /* 0x000fc800078e000c */
[----:B------:R-:W-:Y:S01]  /*0430*/  @!P3 IMAD.MOV R9, RZ, RZ, -R9 ;  /* 0x000000ffff09b224 */ /* 0x000fe200078e0a09 */
[----:B------:R-:W-:-:S04]  /*0440*/  @!P1 LOP3.LUT R9, RZ, R10, RZ, 0x33, !PT ;  /* 0x0000000aff099212 */ /* 0x000fc800078e33ff */
[----:B------:R-:W-:-:S05]  /*0450*/  IABS R14, R9 ;  /* 0x00000009000e7213 */ /* 0x000fca0000000000 */
[----:B------:R-:W-:Y:S02]  /*0460*/  IMAD.MOV.U32 R13, RZ, RZ, R14 ;  /* 0x000000ffff0d7224 */ /* 0x000fe400078e000e */
[----:B------:R-:W-:Y:S02]  /*0470*/  IMAD.MOV R14, RZ, RZ, -R9 ;  /* 0x000000ffff0e7224 */ /* 0x000fe400078e0a09 */
[----:B------:R-:W-:-:S04]  /*0480*/  IMAD.HI.U32 R11, R12, R13, RZ ;  /* 0x0000000d0c0b7227 */ /* 0x000fc800078e00ff */
[----:B------:R-:W-:Y:S02]  /*0490*/  IMAD.MOV R12, RZ, RZ, -R11 ;  /* 0x000000ffff0c7224 */ /* 0x000fe400078e0a0b */
[----:B------:R-:W-:Y:S02]  /*04a0*/  IMAD R18, R10, R14, R7 ;  /* 0x0000000e0a127224 */ /* 0x000fe400078e0207 */
[----:B------:R-:W-:Y:S01]  /*04b0*/  IMAD R13, R6, R12, R13 ;  /* 0x0000000c060d7224 */ /* 0x000fe200078e020d */
[----:B------:R-:W-:-:S04]  /*04c0*/  LOP3.LUT R12, R9, R8, RZ, 0x3c, !PT ;  /* 0x00000008090c7212 */ /* 0x000fc800078e3cff */
[----:B------:R-:W-:Y:S02]  /*04d0*/  ISETP.GT.U32.AND P1, PT, R6, R13, PT ;  /* 0x0000000d0600720c */ /* 0x000fe40003f24070 */
[----:B------:R-:W-:-:S11]  /*04e0*/  ISETP.GE.AND P3, PT, R12, RZ, PT ;  /* 0x000000ff0c00720c */ /* 0x000fd60003f66270 */
[----:B------:R-:W-:Y:S02]  /*04f0*/  @!P1 IMAD.IADD R13, R13, 0x1, -R6 ;  /* 0x000000010d0d9824 */ /* 0x000fe400078e0a06 */
[----:B------:R-:W-:Y:S01]  /*0500*/  @!P1 VIADD R11, R11, 0x1 ;  /* 0x000000010b0b9836 */ /* 0x000fe20000000000 */
[----:B------:R-:W-:Y:S02]  /*0510*/  ISETP.NE.AND P1, PT, R8, RZ, PT ;  /* 0x000000ff0800720c */ /* 0x000fe40003f25270 */
[----:B------:R-:W-:Y:S02]  /*0520*/  ISETP.GE.U32.AND P0, PT, R13, R6, PT ;  /* 0x000000060d00720c */ /* 0x000fe40003f06070 */
[----:B------:R-:W3:Y:S08]  /*0530*/  LDC R6, c[0x0][0x398] ;  /* 0x0000e600ff067b82 */ /* 0x000ef00000000800 */
[----:B------:R-:W5:Y:S03]  /*0540*/  LDC.64 R12, c[0x0][0x3b8] ;  /* 0x0000ee00ff0c7b82 */ /* 0x000f660000000a00 */
[----:B------:R-:W-:-:S04]  /*0550*/  @P0 VIADD R11, R11, 0x1 ;  /* 0x000000010b0b0836 */ /* 0x000fc80000000000 */
[----:B------:R-:W-:Y:S01]  /*0560*/  @!P3 IMAD.MOV R11, RZ, RZ, -R11 ;  /* 0x000000ffff0bb224 */ /* 0x000fe200078e0a0b */
[----:B------:R-:W-:-:S05]  /*0570*/  @!P1 LOP3.LUT R11, RZ, R8, RZ, 0x33, !PT ;  /* 0x00000008ff0b9212 */ /* 0x000fca00078e33ff */
[----:B------:R-:W-:Y:S02]  /*0580*/  IMAD.MOV R15, RZ, RZ, -R11 ;  /* 0x000000ffff0f7224 */ /* 0x000fe400078e0a0b */
[----:B---3--:R-:W-:Y:S02]  /*0590*/  IMAD R20, R6, R6, RZ ;  /* 0x0000000606147224 */ /* 0x008fe400078e02ff */
[----:B------:R-:W-:Y:S02]  /*05a0*/  IMAD R14, R8, R15, R9 ;  /* 0x0000000f080e7224 */ /* 0x000fe400078e0209 */
[----:B-1----:R-:W-:Y:S02]  /*05b0*/  IMAD R20, R20, UR13, RZ ;  /* 0x0000000d14147c24 */ /* 0x002fe4000f8e02ff */
[--C-:B--2---:R-:W-:Y:S02]  /*05c0*/  IMAD R9, R18, UR5, -R19.reuse ;  /* 0x0000000512097c24 */ /* 0x104fe4000f8e0a13 */
[----:B------:R-:W-:-:S02]  /*05d0*/  IMAD R8, R14, UR5, -R19 ;  /* 0x000000050e087c24 */ /* 0x000fc4000f8e0a13 */
[----:B-----5:R-:W-:Y:S02]  /*05e0*/  IMAD R15, R13, UR4, R18 ;  /* 0x000000040d0f7c24 */ /* 0x020fe4000f8e0212 */
[----:B------:R-:W-:Y:S02]  /*05f0*/  IMAD R13, R20, R11, R14 ;  /* 0x0000000b140d7224 */ /* 0x000fe400078e020e */
[----:B------:R-:W-:Y:S02]  /*0600*/  IMAD R12, R12, UR4, R9 ;  /* 0x000000040c0c7c24 */ /* 0x000fe4000f8e0209 */
[----:B----4-:R-:W-:Y:S02]  /*0610*/  IMAD R11, R11, UR8, R8 ;  /* 0x000000080b0b7c24 */ /* 0x010fe4000f8e0208 */
[----:B------:R-:W-:Y:S02]  /*0620*/  IMAD R13, R13, R10, R15 ;  /* 0x0000000a0d0d7224 */ /* 0x000fe400078e020f */
[----:B------:R-:W-:-:S02]  /*0630*/  IMAD R10, R11, UR9, R12 ;  /* 0x000000090b0a7c24 */ /* 0x000fc4000f8e020c */
[----:B------:R-:W-:Y:S02]  /*0640*/  IMAD.MOV.U32 R11, RZ, RZ, RZ ;  /* 0x000000ffff0b7224 */ /* 0x000fe400078e00ff */
[----:B0-----:R-:W-:-:S07]  /*0650*/  IMAD.WIDE R16, R13, 0x2, R16 ;  /* 0x000000020d107825 */ /* 0x001fce00078e0210 */
.L_x_13:
[----:B0-----:R-:W0:Y:S01]  /*0660*/  LDCU UR5, c[0x0][0x398] ;  /* 0x00007300ff0577ac */ /* 0x001e220008000800 */
[----:B------:R-:W-:Y:S02]  /*0670*/  IMAD.IADD R13, R8, 0x1, R11 ;  /* 0x00000001080d7824 */ /* 0x000fe400078e020b */
[----:B------:R-:W-:Y:S01]  /*0680*/  IMAD.MOV.U32 R20, RZ, RZ, RZ ;  /* 0x000000ffff147224 */ /* 0x000fe200078e00ff */
[----:B-1----:R-:W1:Y:S01]  /*0690*/  LDCU UR8, c[0x0][0x394] ;  /* 0x00007280ff0877ac */ /* 0x002e620008000800 */
[----:B0-----:R-:W-:Y:S01]  /*06a0*/  UISETP.GE.U32.AND UP0, UPT, UR5, 0x8, UPT ;  /* 0x000000080500788c */ /* 0x001fe2000bf06070 */
[----:B-1----:R-:W-:-:S04]  /*06b0*/  IMAD.U32 R12, RZ, RZ, UR8 ;  /* 0x00000008ff0c7e24 */ /* 0x002fc8000f8e00ff */
[C---:B------:R-:W-:Y:S02]  /*06c0*/  IMAD R21, R11.reuse, R12, RZ ;  /* 0x0000000c0b157224 */ /* 0x040fe400078e02ff */
[----:B------:R-:W-:-:S05]  /*06d0*/  VIADD R11, R11, 0x1 ;  /* 0x000000010b0b7836 */ /* 0x000fca0000000000 */
[----:B------:R-:W-:Y:S01]  /*06e0*/  ISETP.NE.AND P3, PT, R11, UR5, PT ;  /* 0x000000050b007c0c */ /* 0x000fe2000bf65270 */
[----:B--23--:R-:W-:-:S12]  /*06f0*/  BRA.U !UP0, `(.L_x_2) ;  /* 0x0000000508547547 */ /* 0x00cfd8000b800000 */
[----:B------:R-:W0:Y:S01]  /*0700*/  LDCU UR5, c[0x0][0x390] ;  /* 0x00007200ff0577ac */ /* 0x000e220008000800 */
[----:B------:R-:W-:Y:S01]  /*0710*/  IMAD.MOV.U32 R20, RZ, RZ, RZ ;  /* 0x000000ffff147224 */ /* 0x000fe200078e00ff */
[----:B0-----:R-:W-:-:S13]  /*0720*/  ISETP.GE.AND P1, PT, R13, UR5, PT ;  /* 0x000000050d007c0c */ /* 0x001fda000bf26270 */
.L_x_3:
[----:B------:R-:W-:Y:S02]  /*0730*/  IMAD.IADD R14, R9, 0x1, R20 ;  /* 0x00000001090e7824 */ /* 0x000fe400078e0214 */
[----:B------:R-:W-:-:S05]  /*0740*/  IMAD.U32 R12, RZ, RZ, UR12 ;  /* 0x0000000cff0c7e24 */ /* 0x000fca000f8e00ff */
[----:B------:R-:W-:Y:S02]  /*0750*/  ISETP.LT.AND P0, PT, R14, R12, !P1 ;  /* 0x0000000c0e00720c */ /* 0x000fe40004f01270 */
[----:B------:R-:W-:-:S04]  /*0760*/  LOP3.LUT R14, R13, R14, RZ, 0xfc, !PT ;  /* 0x0000000e0d0e7212 */ /* 0x000fc800078efcff */
[----:B------:R-:W-:Y:S02]  /*0770*/  ISETP.GT.AND P0, PT, R14, -0x1, P0 ;  /* 0xffffffff0e00780c */ /* 0x000fe40000704270 */
[----:B------:R-:W-:-:S11]  /*0780*/  SHF.R.S32.HI R14, RZ, 0x1f, R10 ;  /* 0x0000001fff0e7819 */ /* 0x000fd6000001140a */
[----:B------:R-:W-:Y:S01]  /*0790*/  @P0 IMAD.IADD R15, R21, 0x1, R20 ;  /* 0x00000001150f0824 */ /* 0x000fe200078e0214 */
[----:B-1----:R-:W-:-:S04]  /*07a0*/  @!P0 PRMT R23, RZ, 0x7610, R23 ;  /* 0x00007610ff178816 */ /* 0x002fc80000000017 */
[----:B------:R-:W-:-:S04]  /*07b0*/  @P0 IADD3 R19, P4, PT, R10, R15, RZ ;  /* 0x0000000f0a130210 */ /* 0x000fc80007f9e0ff */
[----:B------:R-:W-:Y:S02]  /*07c0*/  @P0 LEA.HI.X.SX32 R22, R15, R14, 0x1, P4 ;  /* 0x0000000e0f160211 */ /* 0x000fe400020f0eff */
[----:B------:R-:W-:-:S04]  /*07d0*/  @P0 LEA R18, P4, R19, UR10, 0x1 ;  /* 0x0000000a13120c11 */ /* 0x000fc8000f8808ff */
[----:B------:R-:W-:-:S05]  /*07e0*/  @P0 LEA.HI.X R19, R19, UR11, R22, 0x1, P4 ;  /* 0x0000000b13130c11 */ /* 0x000fca000a0f0c16 */
[----:B------:R-:W2:Y:S01]  /*07f0*/  @P0 LDG.E.U16 R23, desc[UR6][R18.64] ;  /* 0x0000000612170981 */ /* 0x000ea2000c1e1500 */
[----:B------:R-:W-:Y:S01]  /*0800*/  IMAD.IADD R22, R9, 0x1, R20 ;  /* 0x0000000109167824 */ /* 0x000fe200078e0214 */
[--C-:B------:R-:W-:Y:S02]  /*0810*/  SHF.R.S32.HI R25, RZ, 0x1f, R21.reuse ;  /* 0x0000001fff197819 */ /* 0x100fe40000011415 */
[----:B------:R-:W-:Y:S01]  /*0820*/  IADD3 R24, P4, P5, R10, R20, R21 ;  /* 0x000000140a187210 */ /* 0x000fe20007d9e015 */
[----:B------:R-:W-:-:S05]  /*0830*/  VIADD R15, R22, 0x1 ;  /* 0x00000001160f7836 */ /* 0x000fca0000000000 */
[----:B------:R-:W-:Y:S02]  /*0840*/  ISETP.LT.AND P0, PT, R15, R12, !P1 ;  /* 0x0000000c0f00720c */ /* 0x000fe40004f01270 */
[----:B------:R-:W-:-:S04]  /*0850*/  LOP3.LUT R15, R13, R15, RZ, 0xfc, !PT ;  /* 0x0000000f0d0f7212 */ /* 0x000fc800078efcff */
[----:B------:R-:W-:Y:S02]  /*0860*/  ISETP.GT.AND P0, PT, R15, -0x1, P0 ;  /* 0xffffffff0f00780c */ /* 0x000fe40000704270 */
[----:B------:R-:W-:-:S04]  /*0870*/  SHF.R.S32.HI R15, RZ, 0x1f, R20 ;  /* 0x0000001fff0f7819 */ /* 0x000fc80000011414 */
[----:B------:R-:W-:Y:S02]  /*0880*/  IADD3.X R15, PT, PT, R14, R15, R25, P4, P5 ;  /* 0x0000000f0e0f7210 */ /* 0x000fe400027ea419 */
[----:B------:R-:W-:-:S04]  /*0890*/  LEA R14, P4, R24, UR10, 0x1 ;  /* 0x0000000a180e7c11 */ /* 0x000fc8000f8808ff */
[----:B------:R-:W-:Y:S02]  /*08a0*/  LEA.HI.X R15, R24, UR11, R15, 0x1, P4 ;  /* 0x0000000b180f7c11 */ /* 0x000fe4000a0f0c0f */
[----:B------:R-:W-:Y:S01]  /*08b0*/  @!P0 PRMT R25, RZ, 0x7610, R25 ;  /* 0x00007610ff198816 */ /* 0x000fe20000000019 */
[----:B--2---:R0:W-:Y:S05]  /*08c0*/  STG.E.U16 desc[UR6][R16.64], R23 ;  /* 0x0000001710007986 */ /* 0x0041ea000c101506 */
[----:B------:R-:W2:Y:S01]  /*08d0*/  @P0 LDG.E.U16 R25, desc[UR6][R14.64+0x2] ;  /* 0x000002060e190981 */ /* 0x000ea2000c1e1500 */
[----:B------:R-:W-:-:S05]  /*08e0*/  VIADD R18, R22, 0x2 ;  /* 0x0000000216127836 */ /* 0x000fca0000000000 */
[----:B------:R-:W-:Y:S02]  /*08f0*/  ISETP.LT.AND P0, PT, R18, R12, !P1 ;  /* 0x0000000c1200720c */ /* 0x000fe40004f01270 */
[----:B------:R-:W-:-:S04]  /*0900*/  LOP3.LUT R18, R13, R18, RZ, 0xfc, !PT ;  /* 0x000000120d127212 */ /* 0x000fc800078efcff */
[----:B------:R-:W-:Y:S01]  /*0910*/  ISETP.GT.AND P0, PT, R18, -0x1, P0 ;  /* 0xffffffff1200780c */ /* 0x000fe20000704270 */
[----:B------:R-:W-:-:S12]  /*0920*/  IMAD.WIDE R18, R5, 0x2, R16 ;  /* 0x0000000205127825 */ /* 0x000fd800078e0210 */
[----:B------:R-:W-:Y:S01]  /*0930*/  @!P0 PRMT R27, RZ, 0x7610, R27 ;  /* 0x00007610ff1b8816 */ /* 0x000fe2000000001b */
[----:B------:R-:W-:Y:S01]  /*0940*/  VIADD R24, R22, 0x3 ;  /* 0x0000000316187836 */ /* 0x000fe20000000000 */
[----:B--2---:R1:W-:Y:S04]  /*0950*/  STG.E.U16 desc[UR6][R18.64], R25 ;  /* 0x0000001912007986 */ /* 0x0043e8000c101506 */
[----:B------:R-:W2:Y:S01]  /*0960*/  @P0 LDG.E.U16 R27, desc[UR6][R14.64+0x4] ;  /* 0x000004060e1b0981 */ /* 0x000ea2000c1e1500 */
[----:B------:R-:W-:Y:S01]  /*0970*/  ISETP.LT.AND P0, PT, R24, R12, !P1 ;  /* 0x0000000c1800720c */ /* 0x000fe20004f01270 */
[----:B0-----:R-:W-:Y:S01]  /*0980*/  IMAD.WIDE R16, R5, 0x2, R18 ;  /* 0x0000000205107825 */ /* 0x001fe200078e0212 */
[----:B------:R-:W-:-:S04]  /*0990*/  LOP3.LUT R24, R13, R24, RZ, 0xfc, !PT ;  /* 0x000000180d187212 */ /* 0x000fc800078efcff */
[----:B------:R-:W-:-:S13]  /*09a0*/  ISETP.GT.AND P0, PT, R24, -0x1, P0 ;  /* 0xffffffff1800780c */ /* 0x000fda0000704270 */
[----:B------:R-:W-:Y:S01]  /*09b0*/  @!P0 PRMT R23, RZ, 0x7610, R23 ;  /* 0x00007610ff178816 */ /* 0x000fe20000000017 */
[----:B------:R-:W-:Y:S01]  /*09c0*/  VIADD R24, R22, 0x4 ;  /* 0x0000000416187836 */ /* 0x000fe20000000000 */
[----:B--2---:R0:W-:Y:S04]  /*09d0*/  STG.E.U16 desc[UR6][R16.64], R27 ;  /* 0x0000001b10007986 */ /* 0x0041e8000c101506 */
[----:B------:R-:W2:Y:S01]  /*09e0*/  @P0 LDG.E.U16 R23, desc[UR6][R14.64+0x6] ;  /* 0x000006060e170981 */ /* 0x000ea2000c1e1500 */
[----:B------:R-:W-:Y:S01]  /*09f0*/  ISETP.LT.AND P0, PT, R24, R12, !P1 ;  /* 0x0000000c1800720c */ /* 0x000fe20004f01270 */
[----:B-1----:R-:W-:Y:S01]  /*0a00*/  IMAD.WIDE R18, R5, 0x2, R16 ;  /* 0x0000000205127825 */ /* 0x002fe200078e0210 */
[----:B------:R-:W-:-:S04]  /*0a10*/  LOP3.LUT R24, R13, R24, RZ, 0xfc, !PT ;  /* 0x000000180d187212 */ /* 0x000fc800078efcff */
[----:B------:R-:W-:-:S13]  /*0a20*/  ISETP.GT.AND P0, PT, R24, -0x1, P0 ;  /* 0xffffffff1800780c */ /* 0x000fda0000704270 */
        /* <DEDUP_REMOVED lines=20> */
[----:B------:R-:W-:Y:S02]  /*0b70*/  ISETP.LT.AND P0, PT, R22, R12, !P1 ;  /* 0x0000000c1600720c */ /* 0x000fe40004f01270 */
[----:B------:R-:W-:-:S04]  /*0b80*/  LOP3.LUT R22, R13, R22, RZ, 0xfc, !PT ;  /* 0x000000160d167212 */ /* 0x000fc800078efcff */
[----:B------:R-:W-:Y:S01]  /*0b90*/  ISETP.GT.AND P0, PT, R22, -0x1, P0 ;  /* 0xffffffff1600780c */ /* 0x000fe20000704270 */
[----:B------:R-:W-:-:S12]  /*0ba0*/  IMAD.WIDE R22, R5, 0x2, R18 ;  /* 0x0000000205167825 */ /* 0x000fd800078e0212 */
[----:B------:R-:W-:Y:S01]  /*0bb0*/  @!P0 PRMT R26, RZ, 0x7610, R26 ;  /* 0x00007610ff1a8816 */ /* 0x000fe2000000001a */
[----:B--2---:R1:W-:Y:S05]  /*0bc0*/  STG.E.U16 desc[UR6][R22.64], R29 ;  /* 0x0000001d16007986 */ /* 0x0043ea000c101506 */
[----:B------:R-:W2:Y:S01]  /*0bd0*/  @P0 LDG.E.U16 R26, desc[UR6][R14.64+0xe] ;  /* 0x00000e060e1a0981 */ /* 0x000ea2000c1e1500 */
[----:B0-----:R-:W-:-:S04]  /*0be0*/  IMAD.WIDE R24, R5, 0x2, R22 ;  /* 0x0000000205187825 */ /* 0x001fc800078e0216 */
[----:B------:R-:W-:Y:S02]  /*0bf0*/  VIADD R20, R20, 0x8 ;  /* 0x0000000814147836 */ /* 0x000fe40000000000 */
[----:B------:R-:W-:-:S03]  /*0c00*/  IMAD.WIDE R16, R5, 0x2, R24 ;  /* 0x0000000205107825 */ /* 0x000fc600078e0218 */
[----:B------:R-:W-:Y:S01]  /*0c10*/  ISETP.NE.AND P0, PT, R20, R3, PT ;  /* 0x000000031400720c */ /* 0x000fe20003f05270 */
[----:B--2---:R1:W-:-:S12]  /*0c20*/  STG.E.U16 desc[UR6][R24.64], R26 ;  /* 0x0000001a18007986 */ /* 0x0043d8000c101506 */
[----:B------:R-:W-:Y:S05]  /*0c30*/  @P0 BRA `(.L_x_3) ;  /* 0xfffffff800bc0947 */ /* 0x000fea000383ffff */
[----:B------:R-:W-:-:S07]  /*0c40*/  IMAD.MOV.U32 R20, RZ, RZ, R3 ;  /* 0x000000ffff147224 */ /* 0x000fce00078e0003 */
.L_x_2:
[----:B------:R-:W-:-:S04]  /*0c50*/  LOP3.LUT R14, R6, 0x7, RZ, 0xc0, !PT ;  /* 0x00000007060e7812 */ /* 0x000fc800078ec0ff */
[----:B------:R-:W-:-:S13]  /*0c60*/  ISETP.NE.AND P0, PT, R14, RZ, PT ;  /* 0x000000ff0e00720c */ /* 0x000fda0003f05270 */
[----:B------:R-:W-:Y:S05]  /*0c70*/  @!P0 BRA `(.L_x_4) ;  /* 0x0000000400c88947 */ /* 0x000fea0003800000 */
[----:B------:R-:W-:Y:S05]  /*0c80*/  @!P2 BRA `(.L_x_5) ;  /* 0x0000000000c8a947 */ /* 0x000fea0003800000 */
[----:B------:R-:W0:Y:S01]  /*0c90*/  LDCU UR5, c[0x0][0x390] ;  /* 0x00007200ff0577ac */ /* 0x000e220008000800 */
[----:B-1----:R-:W-:Y:S01]  /*0ca0*/  IMAD.IADD R24, R9, 0x1, R20 ;  /* 0x0000000109187824 */ /* 0x002fe200078e0214 */
[----:B------:R-:W-:Y:S01]  /*0cb0*/  SHF.R.S32.HI R23, RZ, 0x1f, R10 ;  /* 0x0000001fff177819 */ /* 0x000fe2000001140a */
[----:B------:R-:W1:Y:S03]  /*0cc0*/  LDCU.64 UR8, c[0x0][0x388] ;  /* 0x00007100ff0877ac */ /* 0x000e660008000a00 */
[C---:B------:R-:W-:Y:S02]  /*0cd0*/  LOP3.LUT R14, R13.reuse, R24, RZ, 0xfc, !PT ;  /* 0x000000180d0e7212 */ /* 0x040fe400078efcff */
[----:B0-----:R-:W-:-:S04]  /*0ce0*/  ISETP.GE.AND P0, PT, R13, UR5, PT ;  /* 0x000000050d007c0c */ /* 0x001fc8000bf06270 */
[----:B------:R-:W-:-:S04]  /*0cf0*/  ISETP.LT.AND P1, PT, R24, R12, !P0 ;  /* 0x0000000c1800720c */ /* 0x000fc80004721270 */
[----:B------:R-:W-:-:S13]  /*0d00*/  ISETP.GT.AND P1, PT, R14, -0x1, P1 ;  /* 0xffffffff0e00780c */ /* 0x000fda0000f24270 */
[----:B------:R-:W-:Y:S01]  /*0d10*/  @P1 IMAD.IADD R15, R21, 0x1, R20 ;  /* 0x00000001150f1824 */ /* 0x000fe200078e0214 */
[----:B------:R-:W-:-:S04]  /*0d20*/  @!P1 PRMT R25, RZ, 0x7610, R25 ;  /* 0x00007610ff199816 */ /* 0x000fc80000000019 */
[----:B------:R-:W-:-:S04]  /*0d30*/  @P1 IADD3 R14, P4, PT, R10, R15, RZ ;  /* 0x0000000f0a0e1210 */ /* 0x000fc80007f9e0ff */
[----:B------:R-:W-:Y:S02]  /*0d40*/  @P1 LEA.HI.X.SX32 R15, R15, R23, 0x1, P4 ;  /* 0x000000170f0f1211 */ /* 0x000fe400020f0eff */
[----:B-1----:R-:W-:-:S04]  /*0d50*/  @P1 LEA R18, P4, R14, UR8, 0x1 ;  /* 0x000000080e121c11 */ /* 0x002fc8000f8808ff */
[----:B------:R-:W-:-:S05]  /*0d60*/  @P1 LEA.HI.X R19, R14, UR9, R15, 0x1, P4 ;  /* 0x000000090e131c11 */ /* 0x000fca000a0f0c0f */
[----:B------:R0:W2:Y:S01]  /*0d70*/  @P1 LDG.E.U16 R25, desc[UR6][R18.64] ;  /* 0x0000000612191981 */ /* 0x0000a2000c1e1500 */
[----:B------:R-:W-:Y:S01]  /*0d80*/  VIADD R14, R24, 0x1 ;  /* 0x00000001180e7836 */ /* 0x000fe20000000000 */
[--C-:B------:R-:W-:Y:S02]  /*0d90*/  SHF.R.S32.HI R22, RZ, 0x1f, R21.reuse ;  /* 0x0000001fff167819 */ /* 0x100fe40000011415 */
[----:B------:R-:W-:Y:S02]  /*0da0*/  IADD3 R15, P4, P5, R10, R20, R21 ;  /* 0x000000140a0f7210 */ /* 0x000fe40007d9e015 */
[----:B------:R-:W-:Y:S02]  /*0db0*/  ISETP.LT.AND P1, PT, R14, R12, !P0 ;  /* 0x0000000c0e00720c */ /* 0x000fe40004721270 */
[----:B------:R-:W-:Y:S02]  /*0dc0*/  LOP3.LUT R14, R13, R14, RZ, 0xfc, !PT ;  /* 0x0000000e0d0e7212 */ /* 0x000fe400078efcff */
[----:B------:R-:W-:-:S02]  /*0dd0*/  IADD3.X R22, PT, PT, R23, RZ, R22, P4, P5 ;  /* 0x000000ff17167210 */ /* 0x000fc400027ea416 */
[----:B------:R-:W-:Y:S02]  /*0de0*/  ISETP.GT.AND P1, PT, R14, -0x1, P1 ;  /* 0xffffffff0e00780c */ /* 0x000fe40000f24270 */
[----:B------:R-:W-:-:S04]  /*0df0*/  LEA R14, P4, R15, UR8, 0x1 ;  /* 0x000000080f0e7c11 */ /* 0x000fc8000f8808ff */
[----:B------:R-:W-:-:S07]  /*0e00*/  LEA.HI.X R15, R15, UR9, R22, 0x1, P4 ;  /* 0x000000090f0f7c11 */ /* 0x000fce000a0f0c16 */
[----:B------:R-:W-:Y:S01]  /*0e10*/  @!P1 PRMT R27, RZ, 0x7610, R27 ;  /* 0x00007610ff1b9816 */ /* 0x000fe2000000001b */
[----:B0-----:R-:W-:Y:S01]  /*0e20*/  VIADD R18, R24, 0x2 ;  /* 0x0000000218127836 */ /* 0x001fe20000000000 */
[----:B--2---:R0:W-:Y:S04]  /*0e30*/  STG.E.U16 desc[UR6][R16.64], R25 ;  /* 0x0000001910007986 */ /* 0x0041e8000c101506 */
[----:B------:R-:W2:Y:S01]  /*0e40*/  @P1 LDG.E.U16 R27, desc[UR6][R14.64+0x2] ;  /* 0x000002060e1b1981 */ /* 0x000ea2000c1e1500 */
[----:B------:R-:W-:Y:S01]  /*0e50*/  ISETP.LT.AND P1, PT, R18, R12, !P0 ;  /* 0x0000000c1200720c */ /* 0x000fe20004721270 */
[----:B------:R-:W-:Y:S01]  /*0e60*/  IMAD.WIDE R22, R5, 0x2, R16 ;  /* 0x0000000205167825 */ /* 0x000fe200078e0210 */
[----:B------:R-:W-:-:S04]  /*0e70*/  LOP3.LUT R18, R13, R18, RZ, 0xfc, !PT ;  /* 0x000000120d127212 */ /* 0x000fc800078efcff */
[----:B------:R-:W-:-:S13]  /*0e80*/  ISETP.GT.AND P1, PT, R18, -0x1, P1 ;  /* 0xffffffff1200780c */ /* 0x000fda0000f24270 */
[----:B------:R-:W-:Y:S01]  /*0e90*/  @!P1 PRMT R29, RZ, 0x7610, R29 ;  /* 0x00007610ff1d9816 */ /* 0x000fe2000000001d */
[----:B--2---:R1:W-:Y:S05]  /*0ea0*/  STG.E.U16 desc[UR6][R22.64], R27 ;  /* 0x0000001b16007986 */ /* 0x0043ea000c101506 */
[----:B------:R-:W2:Y:S01]  /*0eb0*/  @P1 LDG.E.U16 R29, desc[UR6][R14.64+0x4] ;  /* 0x000004060e1d1981 */ /* 0x000ea2000c1e1500 */
[----:B------:R-:W-:Y:S01]  /*0ec0*/  VIADD R24, R24, 0x3 ;  /* 0x0000000318187836 */ /* 0x000fe20000000000 */
[----:B------:R-:W-:Y:S01]  /*0ed0*/  BSSY.RECONVERGENT B1, `(.L_x_6) ;  /* 0x000000a000017945 */ /* 0x000fe20003800200 */
[----:B0-----:R-:W-:-:S03]  /*0ee0*/  IMAD.WIDE R16, R5, 0x2, R22 ;  /* 0x0000000205107825 */ /* 0x001fc600078e0216 */
[----:B------:R-:W-:Y:S02]  /*0ef0*/  ISETP.LT.AND P0, PT, R24, R12, !P0 ;  /* 0x0000000c1800720c */ /* 0x000fe40004701270 */
[----:B------:R-:W-:Y:S01]  /*0f00*/  LOP3.LUT R24, R13, R24, RZ, 0xfc, !PT ;  /* 0x000000180d187212 */ /* 0x000fe200078efcff */
[----:B------:R-:W-:-:S03]  /*0f10*/  IMAD.WIDE R18, R5, 0x2, R16 ;  /* 0x0000000205127825 */ /* 0x000fc600078e0210 */
[----:B------:R-:W-:-:S13]  /*0f20*/  ISETP.GT.AND P0, PT, R24, -0x1, P0 ;  /* 0xffffffff1800780c */ /* 0x000fda0000704270 */
[----:B------:R-:W-:Y:S01]  /*0f30*/  @!P0 PRMT R25, RZ, 0x7610, R25 ;  /* 0x00007610ff198816 */ /* 0x000fe20000000019 */
[----:B--2---:R1:W-:Y:S01]  /*0f40*/  STG.E.U16 desc[UR6][R16.64], R29 ;  /* 0x0000001d10007986 */ /* 0x0043e2000c101506 */
[----:B------:R-:W-:Y:S05]  /*0f50*/  @!P0 BRA `(.L_x_7) ;  /* 0x0000000000048947 */ /* 0x000fea0003800000 */
[----:B------:R0:W5:Y:S02]  /*0f60*/  LDG.E.U16 R25, desc[UR6][R14.64+0x6] ;  /* 0x000006060e197981 */ /* 0x000164000c1e1500 */
.L_x_7:
[----:B------:R-:W-:Y:S05]  /*0f70*/  BSYNC.RECONVERGENT B1 ;  /* 0x0000000000017941 */ /* 0x000fea0003800200 */
.L_x_6:
[----:B-----5:R2:W-:Y:S01]  /*0f80*/  STG.E.U16 desc[UR6][R18.64], R25 ;  /* 0x0000001912007986 */ /* 0x0205e2000c101506 */
[----:B------:R-:W-:Y:S02]  /*0f90*/  VIADD R20, R20, 0x4 ;  /* 0x0000000414147836 */ /* 0x000fe40000000000 */
[----:B-1----:R-:W-:-:S07]  /*0fa0*/  IMAD.WIDE R16, R5, 0x2, R18 ;  /* 0x0000000205107825 */ /* 0x002fce00078e0212 */
.L_x_5:
[----:B------:R-:W-:-:S13]  /*0fb0*/  ISETP.NE.AND P0, PT, R2, RZ, PT ;  /* 0x000000ff0200720c */ /* 0x000fda0003f05270 */
[----:B------:R-:W-:Y:S05]  /*0fc0*/  @!P0 BRA `(.L_x_4) ;  /* 0x0000000000f48947 */ /* 0x000fea0003800000 */
[----:B------:R-:W-:-:S13]  /*0fd0*/  ISETP.NE.AND P0, PT, R2, 0x1, PT ;  /* 0x000000010200780c */ /* 0x000fda0003f05270 */
[----:B------:R-:W-:Y:S05]  /*0fe0*/  @!P0 BRA `(.L_x_8) ;  /* 0x0000000000908947 */ /* 0x000fea0003800000 */
[----:B------:R-:W3:Y:S01]  /*0ff0*/  LDCU UR5, c[0x0][0x390] ;  /* 0x00007200ff0577ac */ /* 0x000ee20008000800 */
[----:B-12---:R-:W-:Y:S01]  /*1000*/  IMAD.IADD R18, R9, 0x1, R20 ;  /* 0x0000000109127824 */ /* 0x006fe200078e0214 */
[----:B------:R-:W-:-:S04]  /*1010*/  SHF.R.S32.HI R22, RZ, 0x1f, R10 ;  /* 0x0000001fff167819 */ /* 0x000fc8000001140a */
[C---:B0-----:R-:W-:Y:S02]  /*1020*/  LOP3.LUT R14, R13.reuse, R18, RZ, 0xfc, !PT ;  /* 0x000000120d0e7212 */ /* 0x041fe400078efcff */
[----:B---3--:R-:W-:-:S04]  /*1030*/  ISETP.GE.AND P0, PT, R13, UR5, PT ;  /* 0x000000050d007c0c */ /* 0x008fc8000bf06270 */
[----:B------:R-:W-:-:S04]  /*1040*/  ISETP.LT.AND P1, PT, R18, R12, !P0 ;  /* 0x0000000c1200720c */ /* 0x000fc80004721270 */
[----:B------:R-:W-:-:S13]  /*1050*/  ISETP.GT.AND P1, PT, R14, -0x1, P1 ;  /* 0xffffffff0e00780c */ /* 0x000fda0000f24270 */
[----:B------:R-:W0:Y:S01]  /*1060*/  @P1 LDC.64 R14, c[0x0][0x388] ;  /* 0x0000e200ff0e1b82 */ /* 0x000e220000000a00 */
[----:B------:R-:W-:-:S05]  /*1070*/  @P1 IMAD.IADD R19, R21, 0x1, R20 ;  /* 0x0000000115131824 */ /* 0x000fca00078e0214 */
[----:B------:R-:W-:-:S04]  /*1080*/  @P1 IADD3 R23, P4, PT, R10, R19, RZ ;  /* 0x000000130a171210 */ /* 0x000fc80007f9e0ff */
[----:B------:R-:W-:Y:S02]  /*1090*/  @P1 LEA.HI.X.SX32 R24, R19, R22, 0x1, P4 ;  /* 0x0000001613181211 */ /* 0x000fe400020f0eff */
[----:B0-----:R-:W-:-:S04]  /*10a0*/  @P1 LEA R14, P4, R23, R14, 0x1 ;  /* 0x0000000e170e1211 */ /* 0x001fc800078808ff */
[----:B------:R-:W-:Y:S02]  /*10b0*/  @P1 LEA.HI.X R15, R23, R15, R24, 0x1, P4 ;  /* 0x0000000f170f1211 */ /* 0x000fe400020f0c18 */
[----:B------:R-:W-:-:S06]  /*10c0*/  @!P1 PRMT R23, RZ, 0x7610, R23 ;  /* 0x00007610ff179816 */ /* 0x000fcc0000000017 */
[----:B------:R-:W2:Y:S01]  /*10d0*/  @P1 LDG.E.U16 R23, desc[UR6][R14.64] ;  /* 0x000000060e171981 */ /* 0x000ea2000c1e1500 */
[----:B------:R-:W-:Y:S01]  /*10e0*/  VIADD R18, R18, 0x1 ;  /* 0x0000000112127836 */ /* 0x000fe20000000000 */
[----:B------:R-:W-:Y:S04]  /*10f0*/  BSSY.RECONVERGENT B1, `(.L_x_9) ;  /* 0x0000010000017945 */ /* 0x000fe80003800200 */
[----:B------:R-:W-:Y:S02]  /*1100*/  ISETP.LT.AND P0, PT, R18, R12, !P0 ;  /* 0x0000000c1200720c */ /* 0x000fe40004701270 */
[----:B------:R-:W-:-:S04]  /*1110*/  LOP3.LUT R18, R13, R18, RZ, 0xfc, !PT ;  /* 0x000000120d127212 */ /* 0x000fc800078efcff */
[----:B------:R-:W-:Y:S01]  /*1120*/  ISETP.GT.AND P0, PT, R18, -0x1, P0 ;  /* 0xffffffff1200780c */ /* 0x000fe20000704270 */
[----:B------:R-:W-:-:S12]  /*1130*/  IMAD.WIDE R18, R5, 0x2, R16 ;  /* 0x0000000205127825 */ /* 0x000fd800078e0210 */
[----:B------:R-:W-:Y:S01]  /*1140*/  @!P0 PRMT R25, RZ, 0x7610, R25 ;  /* 0x00007610ff198816 */ /* 0x000fe20000000019 */
[----:B--2---:R0:W-:Y:S01]  /*1150*/  STG.E.U16 desc[UR6][R16.64], R23 ;  /* 0x0000001710007986 */ /* 0x0041e2000c101506 */
[----:B------:R-:W-:Y:S05]  /*1160*/  @!P0 BRA `(.L_x_10) ;  /* 0x0000000000208947 */ /* 0x000fea0003800000 */
[----:B------:R-:W1:Y:S01]  /*1170*/  LDCU.64 UR8, c[0x0][0x388] ;  /* 0x00007100ff0877ac */ /* 0x000e620008000a00 */
[--C-:B------:R-:W-:Y:S02]  /*1180*/  SHF.R.S32.HI R14, RZ, 0x1f, R21.reuse ;  /* 0x0000001fff0e7819 */ /* 0x100fe40000011415 */
[----:B------:R-:W-:Y:S02]  /*1190*/  SHF.R.S32.HI R15, RZ, 0x1f, R20 ;  /* 0x0000001fff0f7819 */ /* 0x000fe40000011414 */
[----:B0-----:R-:W-:-:S04]  /*11a0*/  IADD3 R16, P0, P1, R10, R20, R21 ;  /* 0x000000140a107210 */ /* 0x001fc8000791e015 */
[----:B------:R-:W-:Y:S02]  /*11b0*/  IADD3.X R15, PT, PT, R22, R15, R14, P0, P1 ;  /* 0x0000000f160f7210 */ /* 0x000fe400007e240e */
[----:B-1----:R-:W-:-:S04]  /*11c0*/  LEA R14, P0, R16, UR8, 0x1 ;  /* 0x00000008100e7c11 */ /* 0x002fc8000f8008ff */
[----:B------:R-:W-:-:S05]  /*11d0*/  LEA.HI.X R15, R16, UR9, R15, 0x1, P0 ;  /* 0x00000009100f7c11 */ /* 0x000fca00080f0c0f */
[----:B------:R1:W5:Y:S04]  /*11e0*/  LDG.E.U16 R25, desc[UR6][R14.64+0x2] ;  /* 0x000002060e197981 */ /* 0x000368000c1e1500 */
.L_x_10:
[----:B------:R-:W-:Y:S05]  /*11f0*/  BSYNC.RECONVERGENT B1 ;  /* 0x0000000000017941 */ /* 0x000fea0003800200 */
.L_x_9:
[----:B-----5:R3:W-:Y:S01]  /*1200*/  STG.E.U16 desc[UR6][R18.64], R25 ;  /* 0x0000001912007986 */ /* 0x0207e2000c101506 */
[----:B0-----:R-:W-:-:S04]  /*1210*/  IMAD.WIDE R16, R5, 0x2, R18 ;  /* 0x0000000205107825 */ /* 0x001fc800078e0212 */
[----:B------:R-:W-:-:S07]  /*1220*/  VIADD R20, R20, 0x2 ;  /* 0x0000000214147836 */ /* 0x000fce0000000000 */
.L_x_8:
[----:B------:R-:W4:Y:S02]  /*1230*/  LDCU UR5, c[0x0][0x398] ;  /* 0x00007300ff0577ac */ /* 0x000f240008000800 */
[----:B----4-:R-:W-:-:S09]  /*1240*/  ULOP3.LUT UP0, URZ, UR5, 0x1, URZ, 0xc0, !UPT ;  /* 0x0000000105ff7892 */ /* 0x010fd2000f80c0ff */
[----:B------:R-:W-:Y:S05]  /*1250*/  BRA.U !UP0, `(.L_x_4) ;  /* 0x0000000108507547 */ /* 0x000fea000b800000 */
[----:B------:R-:W4:Y:S01]  /*1260*/  LDCU UR5, c[0x0][0x390] ;  /* 0x00007200ff0577ac */ /* 0x000f220008000800 */
[----:B01----:R-:W-:Y:S01]  /*1270*/  IMAD.IADD R14, R9, 0x1, R20 ;  /* 0x00000001090e7824 */ /* 0x003fe200078e0214 */
[----:B------:R-:W-:Y:S04]  /*1280*/  BSSY.RECONVERGENT B1, `(.L_x_11) ;  /* 0x000000f000017945 */ /* 0x000fe80003800200 */
[----:B------:R-:W-:Y:S02]  /*1290*/  ISETP.GE.AND P0, PT, R14, R12, PT ;  /* 0x0000000c0e00720c */ /* 0x000fe40003f06270 */
[C---:B------:R-:W-:Y:S02]  /*12a0*/  LOP3.LUT R14, R13.reuse, R14, RZ, 0xfc, !PT ;  /* 0x0000000e0d0e7212 */ /* 0x040fe400078efcff */
[----:B----4-:R-:W-:-:S04]  /*12b0*/  ISETP.LT.AND P0, PT, R13, UR5, !P0 ;  /* 0x000000050d007c0c */ /* 0x010fc8000c701270 */
[----:B------:R-:W-:-:S13]  /*12c0*/  ISETP.GT.AND P0, PT, R14, -0x1, P0 ;  /* 0xffffffff0e00780c */ /* 0x000fda0000704270 */
[----:B------:R-:W-:Y:S01]  /*12d0*/  @!P0 PRMT R13, RZ, 0x7610, R13 ;  /* 0x00007610ff0d8816 */ /* 0x000fe2000000000d */
[----:B------:R-:W-:Y:S06]  /*12e0*/  @!P0 BRA `(.L_x_12) ;  /* 0x0000000000208947 */ /* 0x000fec0003800000 */
[----:B------:R-:W0:Y:S01]  /*12f0*/  LDCU.64 UR8, c[0x0][0x388] ;  /* 0x00007100ff0877ac */ /* 0x000e220008000a00 */
[----:B------:R-:W-:Y:S01]  /*1300*/  IMAD.IADD R21, R21, 0x1, R20 ;  /* 0x0000000115157824 */ /* 0x000fe200078e0214 */
[----:B------:R-:W-:-:S04]  /*1310*/  SHF.R.S32.HI R14, RZ, 0x1f, R10 ;  /* 0x0000001fff0e7819 */ /* 0x000fc8000001140a */
[----:B------:R-:W-:-:S04]  /*1320*/  IADD3 R13, P0, PT, R10, R21, RZ ;  /* 0x000000150a0d7210 */ /* 0x000fc80007f1e0ff */
[----:B------:R-:W-:Y:S02]  /*1330*/  LEA.HI.X.SX32 R14, R21, R14, 0x1, P0 ;  /* 0x0000000e150e7211 */ /* 0x000fe400000f0eff */
[----:B0-----:R-:W-:-:S04]  /*1340*/  LEA R12, P0, R13, UR8, 0x1 ;  /* 0x000000080d0c7c11 */ /* 0x001fc8000f8008ff */
[----:B------:R-:W-:-:S06]  /*1350*/  LEA.HI.X R13, R13, UR9, R14, 0x1, P0 ;  /* 0x000000090d0d7c11 */ /* 0x000fcc00080f0c0e */
[----:B------:R0:W5:Y:S03]  /*1360*/  LDG.E.U16 R13, desc[UR6][R12.64] ;  /* 0x000000060c0d7981 */ /* 0x000166000c1e1500 */
.L_x_12:
[----:B------:R-:W-:Y:S05]  /*1370*/  BSYNC.RECONVERGENT B1 ;  /* 0x0000000000017941 */ /* 0x000fea0003800200 */
.L_x_11:
[----:B-----5:R1:W-:Y:S02]  /*1380*/  STG.E.U16 desc[UR6][R16.64], R13 ;  /* 0x0000000d10007986 */ /* 0x0203e4000c101506 */
[----:B-1----:R-:W-:-:S07]  /*1390*/  IMAD.WIDE R16, R5, 0x2, R16 ;  /* 0x0000000205107825 */ /* 0x002fce00078e0210 */
.L_x_4:
[----:B------:R-:W-:Y:S05]  /*13a0*/  @P3 BRA `(.L_x_13) ;  /* 0xfffffff000ac3947 */ /* 0x000fea000383ffff */
[----:B------:R-:W4:Y:S01]  /*13b0*/  LDCU UR5, c[0x0][0x380] ;  /* 0x00007000ff0577ac */ /* 0x000f220008000800 */
[----:B------:R-:W-:-:S05]  /*13c0*/  IMAD.IADD R7, R4, 0x1, R7 ;  /* 0x0000000104077824 */ /* 0x000fca00078e0207 */
[----:B----4-:R-:W-:-:S13]  /*13d0*/  ISETP.GE.AND P0, PT, R7, UR5, PT ;  /* 0x0000000507007c0c */ /* 0x010fda000bf06270 */
[----:B------:R-:W-:Y:S05]  /*13e0*/  @!P0 BRA `(.L_x_14) ;  /* 0xffffffec007c8947 */ /* 0x000fea000383ffff */
.L_x_1:
[----:B------:R-:W-:Y:S05]  /*13f0*/  BSYNC.RECONVERGENT B0 ;  /* 0x0000000000007941 */ /* 0x000fea0003800200 */
.L_x_0:
[----:B------:R-:W4:Y:S01]  /*1400*/  LDC R6, c[0x0][0x3c0] ;  /* 0x0000f000ff067b82 */ /* 0x000f220000000800 */
[----:B------:R-:W-:-:S06]  /*1410*/  UIADD3 UR5, UPT, UPT, UR4, 0x1, URZ ;  /* 0x0000000104057890 */ /* 0x000fcc000fffe0ff */
[----:B----4-:R-:W-:-:S13]  /*1420*/  ISETP.NE.AND P0, PT, R6, UR5, PT ;  /* 0x0000000506007c0c */ /* 0x010fda000bf05270 */
[----:B------:R-:W-:Y:S05]  /*1430*/  @!P0 EXIT ;  /* 0x000000000000894d */ /* 0x000fea0003800000 */
[----:B------:R-:W-:Y:S01]  /*1440*/  UMOV UR4, UR5 ;  /* 0x0000000500047c82 */ /* 0x000fe20008000000 */
[----:B------:R-:W-:Y:S05]  /*1450*/  BRA `(.L_x_15) ;  /* 0xffffffec00447947 */ /* 0x000fea000383ffff */
.L_x_16:
[----:B------:R-:W-:-:S00]  /*1460*/  BRA `(.L_x_16) ;  /* 0xfffffffc00fc7947 */ /* 0x000fc0000383ffff */
[----:B------:R-:W-:-:S00]  /*1470*/  NOP ;  /* 0x0000000000007918 */ /* 0x000fc00000000000 */
        /* <DEDUP_REMOVED lines=8> */
.L_x_17:


//--------------------- .nv.shared.reserved.0     --------------------------
	.section	.nv.shared.reserved.0,"aw",@nobits
	.weak		__nv_reservedSMEM_offset_0_alias
	.size		__nv_reservedSMEM_offset_0_alias, 0, 64
	.other		__nv_reservedSMEM_offset_0_alias,@"STO_CUDA_RESERVED_SHARED STV_DEFAULT"
__nv_reservedSMEM_offset_0_alias:
	.zero		0
	.zero		64


//--------------------- .nv.constant0._Z17im2col_gpu_kernelI6__halfEviPT_iiiiiiiS2_iii --------------------------
	.section	.nv.constant0._Z17im2col_gpu_kernelI6__halfEviPT_iiiiiiiS2_iii,"a",@progbits
	.sectionflags	@""
	.align	4
.nv.constant0._Z17im2col_gpu_kernelI6__halfEviPT_iiiiiiiS2_iii:
	.zero		964


//--------------------- SYMBOLS --------------------------

	.type		.nv.reservedSmem.offset0,@object
	.size		.nv.reservedSmem.offset0,0x4
